//
// Generated by NVIDIA NVVM Compiler
//
// Compiler Build ID: CL-36424714
// Cuda compilation tools, release 13.0, V13.0.88
// Based on NVVM 20.0.0
//

.version 9.0
.target sm_100
.address_size 64

	// .globl	_Z24kernel_YCbCr422_8u_C2P3RP6uchar1iS0_iS0_iS0_iii

.visible .entry _Z24kernel_YCbCr422_8u_C2P3RP6uchar1iS0_iS0_iS0_iii(
	.param .u64 .ptr .align 1 _Z24kernel_YCbCr422_8u_C2P3RP6uchar1iS0_iS0_iS0_iii_param_0,
	.param .u32 _Z24kernel_YCbCr422_8u_C2P3RP6uchar1iS0_iS0_iS0_iii_param_1,
	.param .u64 .ptr .align 1 _Z24kernel_YCbCr422_8u_C2P3RP6uchar1iS0_iS0_iS0_iii_param_2,
	.param .u32 _Z24kernel_YCbCr422_8u_C2P3RP6uchar1iS0_iS0_iS0_iii_param_3,
	.param .u64 .ptr .align 1 _Z24kernel_YCbCr422_8u_C2P3RP6uchar1iS0_iS0_iS0_iii_param_4,
	.param .u32 _Z24kernel_YCbCr422_8u_C2P3RP6uchar1iS0_iS0_iS0_iii_param_5,
	.param .u64 .ptr .align 1 _Z24kernel_YCbCr422_8u_C2P3RP6uchar1iS0_iS0_iS0_iii_param_6,
	.param .u32 _Z24kernel_YCbCr422_8u_C2P3RP6uchar1iS0_iS0_iS0_iii_param_7,
	.param .u32 _Z24kernel_YCbCr422_8u_C2P3RP6uchar1iS0_iS0_iS0_iii_param_8,
	.param .u32 _Z24kernel_YCbCr422_8u_C2P3RP6uchar1iS0_iS0_iS0_iii_param_9
)
{
	.reg .pred 	%p<4>;
	.reg .b16 	%rs<5>;
	.reg .b32 	%r<23>;
	.reg .b64 	%rd<17>;

	ld.param.u64 	%rd1, [_Z24kernel_YCbCr422_8u_C2P3RP6uchar1iS0_iS0_iS0_iii_param_0];
	ld.param.u32 	%r3, [_Z24kernel_YCbCr422_8u_C2P3RP6uchar1iS0_iS0_iS0_iii_param_1];
	ld.param.u64 	%rd2, [_Z24kernel_YCbCr422_8u_C2P3RP6uchar1iS0_iS0_iS0_iii_param_2];
	ld.param.u32 	%r4, [_Z24kernel_YCbCr422_8u_C2P3RP6uchar1iS0_iS0_iS0_iii_param_3];
	ld.param.u64 	%rd3, [_Z24kernel_YCbCr422_8u_C2P3RP6uchar1iS0_iS0_iS0_iii_param_4];
	ld.param.u32 	%r5, [_Z24kernel_YCbCr422_8u_C2P3RP6uchar1iS0_iS0_iS0_iii_param_5];
	ld.param.u64 	%rd4, [_Z24kernel_YCbCr422_8u_C2P3RP6uchar1iS0_iS0_iS0_iii_param_6];
	ld.param.u32 	%r6, [_Z24kernel_YCbCr422_8u_C2P3RP6uchar1iS0_iS0_iS0_iii_param_7];
	ld.param.u32 	%r7, [_Z24kernel_YCbCr422_8u_C2P3RP6uchar1iS0_iS0_iS0_iii_param_8];
	ld.param.u32 	%r8, [_Z24kernel_YCbCr422_8u_C2P3RP6uchar1iS0_iS0_iS0_iii_param_9];
	mov.u32 	%r10, %ctaid.x;
	mov.u32 	%r11, %ntid.x;
	mov.u32 	%r12, %tid.x;
	mad.lo.s32 	%r1, %r10, %r11, %r12;
	mov.u32 	%r13, %ctaid.y;
	mov.u32 	%r14, %ntid.y;
	mov.u32 	%r15, %tid.y;
	mad.lo.s32 	%r16, %r13, %r14, %r15;
	setp.ge.s32 	%p1, %r1, %r7;
	setp.ge.s32 	%p2, %r16, %r8;
	or.pred  	%p3, %p1, %p2;
	@%p3 bra 	$L__BB0_2;
	cvta.to.global.u64 	%rd5, %rd1;
	cvta.to.global.u64 	%rd6, %rd2;
	cvta.to.global.u64 	%rd7, %rd3;
	cvta.to.global.u64 	%rd8, %rd4;
	shl.b32 	%r17, %r1, 2;
	mad.lo.s32 	%r18, %r3, %r16, %r17;
	shl.b32 	%r19, %r1, 1;
	mad.lo.s32 	%r20, %r4, %r16, %r19;
	mad.lo.s32 	%r21, %r5, %r16, %r1;
	mad.lo.s32 	%r22, %r6, %r16, %r1;
	cvt.s64.s32 	%rd9, %r20;
	add.s64 	%rd10, %rd6, %rd9;
	cvt.s64.s32 	%rd11, %r18;
	add.s64 	%rd12, %rd5, %rd11;
	ld.global.u8 	%rs1, [%rd12];
	st.global.u8 	[%rd10], %rs1;
	cvt.s64.s32 	%rd13, %r21;
	add.s64 	%rd14, %rd7, %rd13;
	ld.global.u8 	%rs2, [%rd12+1];
	st.global.u8 	[%rd14], %rs2;
	ld.global.u8 	%rs3, [%rd12+2];
	st.global.u8 	[%rd10+1], %rs3;
	cvt.s64.s32 	%rd15, %r22;
	add.s64 	%rd16, %rd8, %rd15;
	ld.global.u8 	%rs4, [%rd12+3];
	st.global.u8 	[%rd16], %rs4;
$L__BB0_2:
	ret;

}
	// .globl	_Z31kernel_CbCr422_CbCr420_8u_P2C2RP6uchar1iS0_iS0_iii
.visible .entry _Z31kernel_CbCr422_CbCr420_8u_P2C2RP6uchar1iS0_iS0_iii(
	.param .u64 .ptr .align 1 _Z31kernel_CbCr422_CbCr420_8u_P2C2RP6uchar1iS0_iS0_iii_param_0,
	.param .u32 _Z31kernel_CbCr422_CbCr420_8u_P2C2RP6uchar1iS0_iS0_iii_param_1,
	.param .u64 .ptr .align 1 _Z31kernel_CbCr422_CbCr420_8u_P2C2RP6uchar1iS0_iS0_iii_param_2,
	.param .u32 _Z31kernel_CbCr422_CbCr420_8u_P2C2RP6uchar1iS0_iS0_iii_param_3,
	.param .u64 .ptr .align 1 _Z31kernel_CbCr422_CbCr420_8u_P2C2RP6uchar1iS0_iS0_iii_param_4,
	.param .u32 _Z31kernel_CbCr422_CbCr420_8u_P2C2RP6uchar1iS0_iS0_iii_param_5,
	.param .u32 _Z31kernel_CbCr422_CbCr420_8u_P2C2RP6uchar1iS0_iS0_iii_param_6,
	.param .u32 _Z31kernel_CbCr422_CbCr420_8u_P2C2RP6uchar1iS0_iS0_iii_param_7
)
{
	.reg .pred 	%p<4>;
	.reg .b16 	%rs<3>;
	.reg .b32 	%r<20>;
	.reg .b64 	%rd<13>;

	ld.param.u64 	%rd1, [_Z31kernel_CbCr422_CbCr420_8u_P2C2RP6uchar1iS0_iS0_iii_param_0];
	ld.param.u32 	%r3, [_Z31kernel_CbCr422_CbCr420_8u_P2C2RP6uchar1iS0_iS0_iii_param_1];
	ld.param.u64 	%rd2, [_Z31kernel_CbCr422_CbCr420_8u_P2C2RP6uchar1iS0_iS0_iii_param_2];
	ld.param.u32 	%r4, [_Z31kernel_CbCr422_CbCr420_8u_P2C2RP6uchar1iS0_iS0_iii_param_3];
	ld.param.u64 	%rd3, [_Z31kernel_CbCr422_CbCr420_8u_P2C2RP6uchar1iS0_iS0_iii_param_4];
	ld.param.u32 	%r5, [_Z31kernel_CbCr422_CbCr420_8u_P2C2RP6uchar1iS0_iS0_iii_param_5];
	ld.param.u32 	%r6, [_Z31kernel_CbCr422_CbCr420_8u_P2C2RP6uchar1iS0_iS0_iii_param_6];
	ld.param.u32 	%r7, [_Z31kernel_CbCr422_CbCr420_8u_P2C2RP6uchar1iS0_iS0_iii_param_7];
	mov.u32 	%r9, %ctaid.x;
	mov.u32 	%r10, %ntid.x;
	mov.u32 	%r11, %tid.x;
	mad.lo.s32 	%r1, %r9, %r10, %r11;
	mov.u32 	%r12, %ctaid.y;
	mov.u32 	%r13, %ntid.y;
	mov.u32 	%r14, %tid.y;
	mad.lo.s32 	%r15, %r12, %r13, %r14;
	setp.ge.s32 	%p1, %r1, %r6;
	setp.ge.s32 	%p2, %r15, %r7;
	or.pred  	%p3, %p1, %p2;
	@%p3 bra 	$L__BB1_2;
	cvta.to.global.u64 	%rd4, %rd1;
	cvta.to.global.u64 	%rd5, %rd3;
	cvta.to.global.u64 	%rd6, %rd2;
	mad.lo.s32 	%r16, %r3, %r15, %r1;
	mad.lo.s32 	%r17, %r4, %r15, %r1;
	shl.b32 	%r18, %r1, 1;
	mad.lo.s32 	%r19, %r5, %r15, %r18;
	cvt.s64.s32 	%rd7, %r19;
	add.s64 	%rd8, %rd5, %rd7;
	cvt.s64.s32 	%rd9, %r16;
	add.s64 	%rd10, %rd4, %rd9;
	ld.global.u8 	%rs1, [%rd10];
	st.global.u8 	[%rd8], %rs1;
	cvt.s64.s32 	%rd11, %r17;
	add.s64 	%rd12, %rd6, %rd11;
	ld.global.u8 	%rs2, [%rd12];
	st.global.u8 	[%rd8+1], %rs2;
$L__BB1_2:
	ret;

}


// ===== COMPILED SASS (sm_100) =====

	.target	sm_100

	.elftype	@"ET_EXEC"


//--------------------- .note.nv.tkinfo           --------------------------
	.section	.note.nv.tkinfo,"",@"SHT_NOTE"
	.sectionflags	@"SHF_NOTE_NV_TKINFO"
	.tkinfo
        /*0018*/ 	.word	0x00000002
        /*0030*/ 	.string	""
        /*0030*/ 	.string	"ptxas"
        /*0030*/ 	.string	"Cuda compilation tools, release 13.0, V13.0.88"
        /*0030*/ 	.string	"Build cuda_13.0.r13.0/compiler.36424714_0"
        /*0030*/ 	.string	"-arch sm_100 -m 64 "



//--------------------- .note.nv.cuinfo           --------------------------
	.section	.note.nv.cuinfo,"",@"SHT_NOTE"
	.sectionflags	@"SHF_NOTE_NV_CUINFO"
        /*0018*/ 	.short	0x0002
        /*001a*/ 	.short	0x0064
        /*001c*/ 	.short	0x0082
	.zero		2


//--------------------- .nv.info                  --------------------------
	.section	.nv.info,"",@"SHT_CUDA_INFO"
	.align	4


	//----- nvinfo : EIATTR_REGCOUNT
	.align		4
        /*0000*/ 	.byte	0x04, 0x2f
        /*0002*/ 	.short	(.L_1 - .L_0)
	.align		4
.L_0:
        /*0004*/ 	.word	index@(_Z24kernel_YCbCr422_8u_C2P3RP6uchar1iS0_iS0_iS0_iii)
        /*0008*/ 	.word	0x00000014


	//----- nvinfo : EIATTR_FRAME_SIZE
	.align		4
.L_1:
        /*000c*/ 	.byte	0x04, 0x11
        /*000e*/ 	.short	(.L_3 - .L_2)
	.align		4
.L_2:
        /*0010*/ 	.word	index@(_Z24kernel_YCbCr422_8u_C2P3RP6uchar1iS0_iS0_iS0_iii)
        /*0014*/ 	.word	0x00000000


	//----- nvinfo : EIATTR_REGCOUNT
	.align		4
.L_3:
        /*0018*/ 	.byte	0x04, 0x2f
        /*001a*/ 	.short	(.L_5 - .L_4)
	.align		4
.L_4:
        /*001c*/ 	.word	index@(_Z31kernel_CbCr422_CbCr420_8u_P2C2RP6uchar1iS0_iS0_iii)
        /*0020*/ 	.word	0x0000000a


	//----- nvinfo : EIATTR_FRAME_SIZE
	.align		4
.L_5:
        /*0024*/ 	.byte	0x04, 0x11
        /*0026*/ 	.short	(.L_7 - .L_6)
	.align		4
.L_6:
        /*0028*/ 	.word	index@(_Z31kernel_CbCr422_CbCr420_8u_P2C2RP6uchar1iS0_iS0_iii)
        /*002c*/ 	.word	0x00000000


	//----- nvinfo : EIATTR_MIN_STACK_SIZE
	.align		4
.L_7:
        /*0030*/ 	.byte	0x04, 0x12
        /*0032*/ 	.short	(.L_9 - .L_8)
	.align		4
.L_8:
        /*0034*/ 	.word	index@(_Z31kernel_CbCr422_CbCr420_8u_P2C2RP6uchar1iS0_iS0_iii)
        /*0038*/ 	.word	0x00000000


	//----- nvinfo : EIATTR_MIN_STACK_SIZE
	.align		4
.L_9:
        /*003c*/ 	.byte	0x04, 0x12
        /*003e*/ 	.short	(.L_11 - .L_10)
	.align		4
.L_10:
        /*0040*/ 	.word	index@(_Z24kernel_YCbCr422_8u_C2P3RP6uchar1iS0_iS0_iS0_iii)
        /*0044*/ 	.word	0x00000000
.L_11:


//--------------------- .nv.compat                --------------------------
	.section	.nv.compat,"",@"SHT_CUDA_COMPAT_INFO"
	.align	4
        /*0000*/ 	.byte	0x02, 0x09, 0x00, 0x00, 0x02, 0x02, 0x01, 0x00, 0x02, 0x05, 0x05, 0x00, 0x03, 0x07, 0x01, 0x01
        /*0010*/ 	.byte	0x02, 0x03, 0x00, 0x00, 0x02, 0x06, 0x01, 0x00, 0x04, 0x0b, 0x08, 0x00, 0x09, 0x00, 0x00, 0x00
        /*0020*/ 	.byte	0x00, 0x00, 0x00, 0x00


//--------------------- .nv.info._Z31kernel_CbCr422_CbCr420_8u_P2C2RP6uchar1iS0_iS0_iii --------------------------
	.section	.nv.info._Z31kernel_CbCr422_CbCr420_8u_P2C2RP6uchar1iS0_iS0_iii,"",@"SHT_CUDA_INFO"
	.sectionflags	@""
	.align	4


	//----- nvinfo : EIATTR_CUDA_API_VERSION
	.align		4
        /*0000*/ 	.byte	0x04, 0x37
        /*0002*/ 	.short	(.L_13 - .L_12)
.L_12:
        /*0004*/ 	.word	0x00000082


	//----- nvinfo : EIATTR_KPARAM_INFO
	.align		4
.L_13:
        /*0008*/ 	.byte	0x04, 0x17
        /*000a*/ 	.short	(.L_15 - .L_14)
.L_14:
        /*000c*/ 	.word	0x00000000
        /*0010*/ 	.short	0x0007
        /*0012*/ 	.short	0x0030
        /*0014*/ 	.byte	0x00, 0xf0, 0x11, 0x00


	//----- nvinfo : EIATTR_KPARAM_INFO
	.align		4
.L_15:
        /*0018*/ 	.byte	0x04, 0x17
        /*001a*/ 	.short	(.L_17 - .L_16)
.L_16:
        /*001c*/ 	.word	0x00000000
        /*0020*/ 	.short	0x0006
        /*0022*/ 	.short	0x002c
        /*0024*/ 	.byte	0x00, 0xf0, 0x11, 0x00


	//----- nvinfo : EIATTR_KPARAM_INFO
	.align		4
.L_17:
        /*0028*/ 	.byte	0x04, 0x17
        /*002a*/ 	.short	(.L_19 - .L_18)
.L_18:
        /*002c*/ 	.word	0x00000000
        /*0030*/ 	.short	0x0005
        /*0032*/ 	.short	0x0028
        /*0034*/ 	.byte	0x00, 0xf0, 0x11, 0x00


	//----- nvinfo : EIATTR_KPARAM_INFO
	.align		4
.L_19:
        /*0038*/ 	.byte	0x04, 0x17
        /*003a*/ 	.short	(.L_21 - .L_20)
.L_20:
        /*003c*/ 	.word	0x00000000
        /*0040*/ 	.short	0x0004
        /*0042*/ 	.short	0x0020
        /*0044*/ 	.byte	0x00, 0xf5, 0x21, 0x00


	//----- nvinfo : EIATTR_KPARAM_INFO
	.align		4
.L_21:
        /*0048*/ 	.byte	0x04, 0x17
        /*004a*/ 	.short	(.L_23 - .L_22)
.L_22:
        /*004c*/ 	.word	0x00000000
        /*0050*/ 	.short	0x0003
        /*0052*/ 	.short	0x0018
        /*0054*/ 	.byte	0x00, 0xf0, 0x11, 0x00


	//----- nvinfo : EIATTR_KPARAM_INFO
	.align		4
.L_23:
        /*0058*/ 	.byte	0x04, 0x17
        /*005a*/ 	.short	(.L_25 - .L_24)
.L_24:
        /*005c*/ 	.word	0x00000000
        /*0060*/ 	.short	0x0002
        /*0062*/ 	.short	0x0010
        /*0064*/ 	.byte	0x00, 0xf5, 0x21, 0x00


	//----- nvinfo : EIATTR_KPARAM_INFO
	.align		4
.L_25:
        /*0068*/ 	.byte	0x04, 0x17
        /*006a*/ 	.short	(.L_27 - .L_26)
.L_26:
        /*006c*/ 	.word	0x00000000
        /*0070*/ 	.short	0x0001
        /*0072*/ 	.short	0x0008
        /*0074*/ 	.byte	0x00, 0xf0, 0x11, 0x00


	//----- nvinfo : EIATTR_KPARAM_INFO
	.align		4
.L_27:
        /*0078*/ 	.byte	0x04, 0x17
        /*007a*/ 	.short	(.L_29 - .L_28)
.L_28:
        /*007c*/ 	.word	0x00000000
        /*0080*/ 	.short	0x0000
        /*0082*/ 	.short	0x0000
        /*0084*/ 	.byte	0x00, 0xf5, 0x21, 0x00


	//----- nvinfo : EIATTR_SPARSE_MMA_MASK
	.align		4
.L_29:
        /*0088*/ 	.byte	0x03, 0x50
        /*008a*/ 	.short	0x0000


	//----- nvinfo : EIATTR_MAXREG_COUNT
	.align		4
        /*008c*/ 	.byte	0x03, 0x1b
        /*008e*/ 	.short	0x00ff


	//----- nvinfo : EIATTR_MERCURY_ISA_VERSION
	.align		4
        /*0090*/ 	.byte	0x03, 0x5f
        /*0092*/ 	.short	0x0101


	//----- nvinfo : EIATTR_VRC_CTA_INIT_COUNT
	.align		4
        /*0094*/ 	.byte	0x02, 0x4a
	.zero		1
	.zero		1


	//----- nvinfo : EIATTR_EXIT_INSTR_OFFSETS
	.align		4
        /*0098*/ 	.byte	0x04, 0x1c
        /*009a*/ 	.short	(.L_31 - .L_30)


	//   ....[0]....
.L_30:
        /*009c*/ 	.word	0x000000d0


	//   ....[1]....
        /*00a0*/ 	.word	0x00000230


	//----- nvinfo : EIATTR_CBANK_PARAM_SIZE
	.align		4
.L_31:
        /*00a4*/ 	.byte	0x03, 0x19
        /*00a6*/ 	.short	0x0034


	//----- nvinfo : EIATTR_PARAM_CBANK
	.align		4
        /*00a8*/ 	.byte	0x04, 0x0a
        /*00aa*/ 	.short	(.L_33 - .L_32)
	.align		4
.L_32:
        /*00ac*/ 	.word	index@(.nv.constant0._Z31kernel_CbCr422_CbCr420_8u_P2C2RP6uchar1iS0_iS0_iii)
        /*00b0*/ 	.short	0x0380
        /*00b2*/ 	.short	0x0034


	//----- nvinfo : EIATTR_SW_WAR
	.align		4
.L_33:
        /*00b4*/ 	.byte	0x04, 0x36
        /*00b6*/ 	.short	(.L_35 - .L_34)
.L_34:
        /*00b8*/ 	.word	0x00000008
.L_35:


//--------------------- .nv.info._Z24kernel_YCbCr422_8u_C2P3RP6uchar1iS0_iS0_iS0_iii --------------------------
	.section	.nv.info._Z24kernel_YCbCr422_8u_C2P3RP6uchar1iS0_iS0_iS0_iii,"",@"SHT_CUDA_INFO"
	.sectionflags	@""
	.align	4


	//----- nvinfo : EIATTR_CUDA_API_VERSION
	.align		4
        /*0000*/ 	.byte	0x04, 0x37
        /*0002*/ 	.short	(.L_37 - .L_36)
.L_36:
        /*0004*/ 	.word	0x00000082


	//----- nvinfo : EIATTR_KPARAM_INFO
	.align		4
.L_37:
        /*0008*/ 	.byte	0x04, 0x17
        /*000a*/ 	.short	(.L_39 - .L_38)
.L_38:
        /*000c*/ 	.word	0x00000000
        /*0010*/ 	.short	0x0009
        /*0012*/ 	.short	0x0040
        /*0014*/ 	.byte	0x00, 0xf0, 0x11, 0x00


	//----- nvinfo : EIATTR_KPARAM_INFO
	.align		4
.L_39:
        /*0018*/ 	.byte	0x04, 0x17
        /*001a*/ 	.short	(.L_41 - .L_40)
.L_40:
        /*001c*/ 	.word	0x00000000
        /*0020*/ 	.short	0x0008
        /*0022*/ 	.short	0x003c
        /*0024*/ 	.byte	0x00, 0xf0, 0x11, 0x00


	//----- nvinfo : EIATTR_KPARAM_INFO
	.align		4
.L_41:
        /*0028*/ 	.byte	0x04, 0x17
        /*002a*/ 	.short	(.L_43 - .L_42)
.L_42:
        /*002c*/ 	.word	0x00000000
        /*0030*/ 	.short	0x0007
        /*0032*/ 	.short	0x0038
        /*0034*/ 	.byte	0x00, 0xf0, 0x11, 0x00


	//----- nvinfo : EIATTR_KPARAM_INFO
	.align		4
.L_43:
        /*0038*/ 	.byte	0x04, 0x17
        /*003a*/ 	.short	(.L_45 - .L_44)
.L_44:
        /*003c*/ 	.word	0x00000000
        /*0040*/ 	.short	0x0006
        /*0042*/ 	.short	0x0030
        /*0044*/ 	.byte	0x00, 0xf5, 0x21, 0x00


	//----- nvinfo : EIATTR_KPARAM_INFO
	.align		4
.L_45:
        /*0048*/ 	.byte	0x04, 0x17
        /*004a*/ 	.short	(.L_47 - .L_46)
.L_46:
        /*004c*/ 	.word	0x00000000
        /*0050*/ 	.short	0x0005
        /*0052*/ 	.short	0x0028
        /*0054*/ 	.byte	0x00, 0xf0, 0x11, 0x00


	//----- nvinfo : EIATTR_KPARAM_INFO
	.align		4
.L_47:
        /*0058*/ 	.byte	0x04, 0x17
        /*005a*/ 	.short	(.L_49 - .L_48)
.L_48:
        /*005c*/ 	.word	0x00000000
        /*0060*/ 	.short	0x0004
        /*0062*/ 	.short	0x0020
        /*0064*/ 	.byte	0x00, 0xf5, 0x21, 0x00


	//----- nvinfo : EIATTR_KPARAM_INFO
	.align		4
.L_49:
        /*0068*/ 	.byte	0x04, 0x17
        /*006a*/ 	.short	(.L_51 - .L_50)
.L_50:
        /*006c*/ 	.word	0x00000000
        /*0070*/ 	.short	0x0003
        /*0072*/ 	.short	0x0018
        /*0074*/ 	.byte	0x00, 0xf0, 0x11, 0x00


	//----- nvinfo : EIATTR_KPARAM_INFO
	.align		4
.L_51:
        /*0078*/ 	.byte	0x04, 0x17
        /*007a*/ 	.short	(.L_53 - .L_52)
.L_52:
        /*007c*/ 	.word	0x00000000
        /*0080*/ 	.short	0x0002
        /*0082*/ 	.short	0x0010
        /*0084*/ 	.byte	0x00, 0xf5, 0x21, 0x00


	//----- nvinfo : EIATTR_KPARAM_INFO
	.align		4
.L_53:
        /*0088*/ 	.byte	0x04, 0x17
        /*008a*/ 	.short	(.L_55 - .L_54)
.L_54:
        /*008c*/ 	.word	0x00000000
        /*0090*/ 	.short	0x0001
        /*0092*/ 	.short	0x0008
        /*0094*/ 	.byte	0x00, 0xf0, 0x11, 0x00


	//----- nvinfo : EIATTR_KPARAM_INFO
	.align		4
.L_55:
        /*0098*/ 	.byte	0x04, 0x17
        /*009a*/ 	.short	(.L_57 - .L_56)
.L_56:
        /*009c*/ 	.word	0x00000000
        /*00a0*/ 	.short	0x0000
        /*00a2*/ 	.short	0x0000
        /*00a4*/ 	.byte	0x00, 0xf5, 0x21, 0x00


	//----- nvinfo : EIATTR_SPARSE_MMA_MASK
	.align		4
.L_57:
        /*00a8*/ 	.byte	0x03, 0x50
        /*00aa*/ 	.short	0x0000


	//----- nvinfo : EIATTR_MAXREG_COUNT
	.align		4
        /*00ac*/ 	.byte	0x03, 0x1b
        /*00ae*/ 	.short	0x00ff


	//----- nvinfo : EIATTR_MERCURY_ISA_VERSION
	.align		4
        /*00b0*/ 	.byte	0x03, 0x5f
        /*00b2*/ 	.short	0x0101


	//----- nvinfo : EIATTR_VRC_CTA_INIT_COUNT
	.align		4
        /*00b4*/ 	.byte	0x02, 0x4a
	.zero		1
	.zero		1


	//----- nvinfo : EIATTR_EXIT_INSTR_OFFSETS
	.align		4
        /*00b8*/ 	.byte	0x04, 0x1c
        /*00ba*/ 	.short	(.L_59 - .L_58)


	//   ....[0]....
.L_58:
        /*00bc*/ 	.word	0x000000d0


	//   ....[1]....
        /*00c0*/ 	.word	0x000002d0


	//----- nvinfo : EIATTR_CBANK_PARAM_SIZE
	.align		4
.L_59:
        /*00c4*/ 	.byte	0x03, 0x19
        /*00c6*/ 	.short	0x0044


	//----- nvinfo : EIATTR_PARAM_CBANK
	.align		4
        /*00c8*/ 	.byte	0x04, 0x0a
        /*00ca*/ 	.short	(.L_61 - .L_60)
	.align		4
.L_60:
        /*00cc*/ 	.word	index@(.nv.constant0._Z24kernel_YCbCr422_8u_C2P3RP6uchar1iS0_iS0_iS0_iii)
        /*00d0*/ 	.short	0x0380
        /*00d2*/ 	.short	0x0044


	//----- nvinfo : EIATTR_SW_WAR
	.align		4
.L_61:
        /*00d4*/ 	.byte	0x04, 0x36
        /*00d6*/ 	.short	(.L_63 - .L_62)
.L_62:
        /*00d8*/ 	.word	0x00000008
.L_63:


//--------------------- .nv.callgraph             --------------------------
	.section	.nv.callgraph,"",@"SHT_CUDA_CALLGRAPH"
	.align	4
	.sectionentsize	8
	.align		4
        /*0000*/ 	.word	0x00000000
	.align		4
        /*0004*/ 	.word	0xffffffff
	.align		4
        /*0008*/ 	.word	0x00000000
	.align		4
        /*000c*/ 	.word	0xfffffffe
	.align		4
        /*0010*/ 	.word	0x00000000
	.align		4
        /*0014*/ 	.word	0xfffffffd
	.align		4
        /*0018*/ 	.word	0x00000000
	.align		4
        /*001c*/ 	.word	0xfffffffc


//--------------------- .text._Z31kernel_CbCr422_CbCr420_8u_P2C2RP6uchar1iS0_iS0_iii --------------------------
	.section	.text._Z31kernel_CbCr422_CbCr420_8u_P2C2RP6uchar1iS0_iS0_iii,"ax",@progbits
	.align	128
        .global         _Z31kernel_CbCr422_CbCr420_8u_P2C2RP6uchar1iS0_iS0_iii
        .type           _Z31kernel_CbCr422_CbCr420_8u_P2C2RP6uchar1iS0_iS0_iii,@function
        .size           _Z31kernel_CbCr422_CbCr420_8u_P2C2RP6uchar1iS0_iS0_iii,(.L_x_2 - _Z31kernel_CbCr422_CbCr420_8u_P2C2RP6uchar1iS0_iS0_iii)
        .other          _Z31kernel_CbCr422_CbCr420_8u_P2C2RP6uchar1iS0_iS0_iii,@"STO_CUDA_ENTRY STV_DEFAULT"
_Z31kernel_CbCr422_CbCr420_8u_P2C2RP6uchar1iS0_iS0_iii:
.text._Z31kernel_CbCr422_CbCr420_8u_P2C2RP6uchar1iS0_iS0_iii:
[----:B------:R-:W-:Y:S01]  /*0000*/  LDC R1, c[0x0][0x37c] ;  /* 0x0000df00ff017b82 */ /* 0x000fe20000000800 */
[----:B------:R-:W0:Y:S07]  /*0010*/  S2R R2, SR_TID.Y ;  /* 0x0000000000027919 */ /* 0x000e2e0000002200 */
[----:B------:R-:W1:Y:S01]  /*0020*/  LDC R0, c[0x0][0x360] ;  /* 0x0000d800ff007b82 */ /* 0x000e620000000800 */
[----:B------:R-:W2:Y:S01]  /*0030*/  LDCU UR6, c[0x0][0x3b0] ;  /* 0x00007600ff0677ac */ /* 0x000ea20008000800 */
[----:B------:R-:W1:Y:S01]  /*0040*/  S2R R5, SR_TID.X ;  /* 0x0000000000057919 */ /* 0x000e620000002100 */
[----:B------:R-:W3:Y:S05]  /*0050*/  LDCU UR7, c[0x0][0x3ac] ;  /* 0x00007580ff0777ac */ /* 0x000eea0008000800 */
[----:B------:R-:W0:Y:S08]  /*0060*/  S2UR UR5, SR_CTAID.Y ;  /* 0x00000000000579c3 */ /* 0x000e300000002600 */
[----:B------:R-:W0:Y:S08]  /*0070*/  LDC R3, c[0x0][0x364] ;  /* 0x0000d900ff037b82 */ /* 0x000e300000000800 */
[----:B------:R-:W1:Y:S01]  /*0080*/  S2UR UR4, SR_CTAID.X ;  /* 0x00000000000479c3 */ /* 0x000e620000002500 */
[----:B0-----:R-:W-:-:S05]  /*0090*/  IMAD R3, R3, UR5, R2 ;  /* 0x0000000503037c24 */ /* 0x001fca000f8e0202 */
[----:B--2---:R-:W-:Y:S01]  /*00a0*/  ISETP.GE.AND P0, PT, R3, UR6, PT ;  /* 0x0000000603007c0c */ /* 0x004fe2000bf06270 */
[----:B-1----:R-:W-:-:S05]  /*00b0*/  IMAD R0, R0, UR4, R5 ;  /* 0x0000000400007c24 */ /* 0x002fca000f8e0205 */
[----:B---3--:R-:W-:-:S13]  /*00c0*/  ISETP.GE.OR P0, PT, R0, UR7, P0 ;  /* 0x0000000700007c0c */ /* 0x008fda0008706670 */
[----:B------:R-:W-:Y:S05]  /*00d0*/  @P0 EXIT ;  /* 0x000000000000094d */ /* 0x000fea0003800000 */
[----:B------:R-:W0:Y:S01]  /*00e0*/  LDCU UR6, c[0x0][0x388] ;  /* 0x00007100ff0677ac */ /* 0x000e220008000800 */
[----:B------:R-:W1:Y:S01]  /*00f0*/  LDCU.64 UR8, c[0x0][0x380] ;  /* 0x00007000ff0877ac */ /* 0x000e620008000a00 */
[----:B------:R-:W2:Y:S01]  /*0100*/  LDCU.64 UR4, c[0x0][0x358] ;  /* 0x00006b00ff0477ac */ /* 0x000ea20008000a00 */
[----:B------:R-:W3:Y:S01]  /*0110*/  LDCU UR7, c[0x0][0x3a8] ;  /* 0x00007500ff0777ac */ /* 0x000ee20008000800 */
[----:B------:R-:W4:Y:S01]  /*0120*/  LDCU.64 UR10, c[0x0][0x390] ;  /* 0x00007200ff0a77ac */ /* 0x000f220008000a00 */
[----:B0-----:R-:W-:Y:S01]  /*0130*/  IMAD R2, R3, UR6, R0 ;  /* 0x0000000603027c24 */ /* 0x001fe2000f8e0200 */
[----:B------:R-:W0:Y:S04]  /*0140*/  LDCU UR6, c[0x0][0x398] ;  /* 0x00007300ff0677ac */ /* 0x000e280008000800 */
[----:B-1----:R-:W-:-:S04]  /*0150*/  IADD3 R4, P0, PT, R2, UR8, RZ ;  /* 0x0000000802047c10 */ /* 0x002fc8000ff1e0ff */
[----:B------:R-:W-:Y:S01]  /*0160*/  LEA.HI.X.SX32 R5, R2, UR9, 0x1, P0 ;  /* 0x0000000902057c11 */ /* 0x000fe200080f0eff */
[----:B------:R-:W1:Y:S05]  /*0170*/  LDCU.64 UR8, c[0x0][0x3a0] ;  /* 0x00007400ff0877ac */ /* 0x000e6a0008000a00 */
[----:B--2---:R-:W2:Y:S01]  /*0180*/  LDG.E.U8 R5, desc[UR4][R4.64] ;  /* 0x0000000404057981 */ /* 0x004ea2000c1e1100 */
[----:B------:R-:W-:-:S04]  /*0190*/  IMAD.SHL.U32 R2, R0, 0x2, RZ ;  /* 0x0000000200027824 */ /* 0x000fc800078e00ff */
[C---:B---3--:R-:W-:Y:S02]  /*01a0*/  IMAD R7, R3.reuse, UR7, R2 ;  /* 0x0000000703077c24 */ /* 0x048fe4000f8e0202 */
[----:B0-----:R-:W-:-:S05]  /*01b0*/  IMAD R0, R3, UR6, R0 ;  /* 0x0000000603007c24 */ /* 0x001fca000f8e0200 */
[----:B----4-:R-:W-:Y:S02]  /*01c0*/  IADD3 R6, P1, PT, R0, UR10, RZ ;  /* 0x0000000a00067c10 */ /* 0x010fe4000ff3e0ff */
[----:B-1----:R-:W-:-:S04]  /*01d0*/  IADD3 R2, P0, PT, R7, UR8, RZ ;  /* 0x0000000807027c10 */ /* 0x002fc8000ff1e0ff */
[----:B------:R-:W-:Y:S02]  /*01e0*/  LEA.HI.X.SX32 R3, R7, UR9, 0x1, P0 ;  /* 0x0000000907037c11 */ /* 0x000fe400080f0eff */
[----:B------:R-:W-:-:S03]  /*01f0*/  LEA.HI.X.SX32 R7, R0, UR11, 0x1, P1 ;  /* 0x0000000b00077c11 */ /* 0x000fc600088f0eff */
[----:B--2---:R-:W-:Y:S04]  /*0200*/  STG.E.U8 desc[UR4][R2.64], R5 ;  /* 0x0000000502007986 */ /* 0x004fe8000c101104 */
[----:B------:R-:W2:Y:S04]  /*0210*/  LDG.E.U8 R7, desc[UR4][R6.64] ;  /* 0x0000000406077981 */ /* 0x000ea8000c1e1100 */
[----:B--2---:R-:W-:Y:S01]  /*0220*/  STG.E.U8 desc[UR4][R2.64+0x1], R7 ;  /* 0x0000010702007986 */ /* 0x004fe2000c101104 */
[----:B------:R-:W-:Y:S05]  /*0230*/  EXIT ;  /* 0x000000000000794d */ /* 0x000fea0003800000 */
.L_x_0:
[----:B------:R-:W-:-:S00]  /*0240*/  BRA `(.L_x_0) ;  /* 0xfffffffc00fc7947 */ /* 0x000fc0000383ffff */
[----:B------:R-:W-:-:S00]  /*0250*/  NOP ;  /* 0x0000000000007918 */ /* 0x000fc00000000000 */
        /* <DEDUP_REMOVED lines=10> */
.L_x_2:


//--------------------- .text._Z24kernel_YCbCr422_8u_C2P3RP6uchar1iS0_iS0_iS0_iii --------------------------
	.section	.text._Z24kernel_YCbCr422_8u_C2P3RP6uchar1iS0_iS0_iS0_iii,"ax",@progbits
	.align	128
        .global         _Z24kernel_YCbCr422_8u_C2P3RP6uchar1iS0_iS0_iS0_iii
        .type           _Z24kernel_YCbCr422_8u_C2P3RP6uchar1iS0_iS0_iS0_iii,@function
        .size           _Z24kernel_YCbCr422_8u_C2P3RP6uchar1iS0_iS0_iS0_iii,(.L_x_3 - _Z24kernel_YCbCr422_8u_C2P3RP6uchar1iS0_iS0_iS0_iii)
        .other          _Z24kernel_YCbCr422_8u_C2P3RP6uchar1iS0_iS0_iS0_iii,@"STO_CUDA_ENTRY STV_DEFAULT"
_Z24kernel_YCbCr422_8u_C2P3RP6uchar1iS0_iS0_iS0_iii:
.text._Z24kernel_YCbCr422_8u_C2P3RP6uchar1iS0_iS0_iS0_iii:
        /* <DEDUP_REMOVED lines=15> */
[----:B------:R-:W-:Y:S01]  /*00f0*/  IMAD.SHL.U32 R2, R0, 0x4, RZ ;  /* 0x0000000400027824 */ /* 0x000fe200078e00ff */
[----:B------:R-:W1:Y:S01]  /*0100*/  LDCU.64 UR8, c[0x0][0x380] ;  /* 0x00007000ff0877ac */ /* 0x000e620008000a00 */
[----:B------:R-:W2:Y:S02]  /*0110*/  LDCU.64 UR4, c[0x0][0x358] ;  /* 0x00006b00ff0477ac */ /* 0x000ea40008000a00 */
[----:B0-----:R-:W-:Y:S01]  /*0120*/  IMAD R2, R9, UR6, R2 ;  /* 0x0000000609027c24 */ /* 0x001fe2000f8e0202 */
[----:B------:R-:W0:Y:S04]  /*0130*/  LDCU UR6, c[0x0][0x398] ;  /* 0x00007300ff0677ac */ /* 0x000e280008000800 */
[----:B-1----:R-:W-:-:S04]  /*0140*/  IADD3 R4, P0, PT, R2, UR8, RZ ;  /* 0x0000000802047c10 */ /* 0x002fc8000ff1e0ff */
[----:B------:R-:W-:Y:S01]  /*0150*/  LEA.HI.X.SX32 R5, R2, UR9, 0x1, P0 ;  /* 0x0000000902057c11 */ /* 0x000fe200080f0eff */
[----:B------:R-:W1:Y:S04]  /*0160*/  LDCU.64 UR8, c[0x0][0x390] ;  /* 0x00007200ff0877ac */ /* 0x000e680008000a00 */
[----:B--2---:R-:W2:Y:S01]  /*0170*/  LDG.E.U8 R11, desc[UR4][R4.64] ;  /* 0x00000004040b7981 */ /* 0x004ea2000c1e1100 */
[----:B------:R-:W-:-:S04]  /*0180*/  IMAD.SHL.U32 R2, R0, 0x2, RZ ;  /* 0x0000000200027824 */ /* 0x000fc800078e00ff */
[----:B0-----:R-:W-:Y:S01]  /*0190*/  IMAD R3, R9, UR6, R2 ;  /* 0x0000000609037c24 */ /* 0x001fe2000f8e0202 */
[----:B------:R-:W0:Y:S04]  /*01a0*/  LDCU UR6, c[0x0][0x3a8] ;  /* 0x00007500ff0677ac */ /* 0x000e280008000800 */
[----:B-1----:R-:W-:-:S04]  /*01b0*/  IADD3 R2, P0, PT, R3, UR8, RZ ;  /* 0x0000000803027c10 */ /* 0x002fc8000ff1e0ff */
[----:B------:R-:W-:Y:S01]  /*01c0*/  LEA.HI.X.SX32 R3, R3, UR9, 0x1, P0 ;  /* 0x0000000903037c11 */ /* 0x000fe200080f0eff */
[----:B------:R-:W1:Y:S04]  /*01d0*/  LDCU.64 UR8, c[0x0][0x3a0] ;  /* 0x00007400ff0877ac */ /* 0x000e680008000a00 */
[----:B--2---:R-:W-:Y:S04]  /*01e0*/  STG.E.U8 desc[UR4][R2.64], R11 ;  /* 0x0000000b02007986 */ /* 0x004fe8000c101104 */
[----:B------:R-:W2:Y:S01]  /*01f0*/  LDG.E.U8 R13, desc[UR4][R4.64+0x1] ;  /* 0x00000104040d7981 */ /* 0x000ea2000c1e1100 */
[----:B0-----:R-:W-:Y:S01]  /*0200*/  IMAD R7, R9, UR6, R0 ;  /* 0x0000000609077c24 */ /* 0x001fe2000f8e0200 */
[----:B------:R-:W0:Y:S04]  /*0210*/  LDCU UR6, c[0x0][0x3b8] ;  /* 0x00007700ff0677ac */ /* 0x000e280008000800 */
[----:B-1----:R-:W-:-:S04]  /*0220*/  IADD3 R6, P0, PT, R7, UR8, RZ ;  /* 0x0000000807067c10 */ /* 0x002fc8000ff1e0ff */
[----:B------:R-:W-:Y:S01]  /*0230*/  LEA.HI.X.SX32 R7, R7, UR9, 0x1, P0 ;  /* 0x0000000907077c11 */ /* 0x000fe200080f0eff */
[----:B------:R-:W1:Y:S04]  /*0240*/  LDCU.64 UR8, c[0x0][0x3b0] ;  /* 0x00007600ff0877ac */ /* 0x000e680008000a00 */
[----:B--2---:R-:W-:Y:S04]  /*0250*/  STG.E.U8 desc[UR4][R6.64], R13 ;  /* 0x0000000d06007986 */ /* 0x004fe8000c101104 */
[----:B------:R-:W2:Y:S01]  /*0260*/  LDG.E.U8 R15, desc[UR4][R4.64+0x2] ;  /* 0x00000204040f7981 */ /* 0x000ea2000c1e1100 */
[----:B0-----:R-:W-:-:S05]  /*0270*/  IMAD R0, R9, UR6, R0 ;  /* 0x0000000609007c24 */ /* 0x001fca000f8e0200 */
[C---:B-1----:R-:W-:Y:S01]  /*0280*/  IADD3 R8, P0, PT, R0.reuse, UR8, RZ ;  /* 0x0000000800087c10 */ /* 0x042fe2000ff1e0ff */
[----:B--2---:R-:W-:Y:S04]  /*0290*/  STG.E.U8 desc[UR4][R2.64+0x1], R15 ;  /* 0x0000010f02007986 */ /* 0x004fe8000c101104 */
[----:B------:R-:W2:Y:S01]  /*02a0*/  LDG.E.U8 R17, desc[UR4][R4.64+0x3] ;  /* 0x0000030404117981 */ /* 0x000ea2000c1e1100 */
[----:B------:R-:W-:-:S05]  /*02b0*/  LEA.HI.X.SX32 R9, R0, UR9, 0x1, P0 ;  /* 0x0000000900097c11 */ /* 0x000fca00080f0eff */
[----:B--2---:R-:W-:Y:S01]  /*02c0*/  STG.E.U8 desc[UR4][R8.64], R17 ;  /* 0x0000001108007986 */ /* 0x004fe2000c101104 */
[----:B------:R-:W-:Y:S05]  /*02d0*/  EXIT ;  /* 0x000000000000794d */ /* 0x000fea0003800000 */
.L_x_1:
        /* <DEDUP_REMOVED lines=10> */
.L_x_3:


//--------------------- .nv.shared.reserved.0     --------------------------
	.section	.nv.shared.reserved.0,"aw",@nobits
	.weak		__nv_reservedSMEM_offset_0_alias
	.size		__nv_reservedSMEM_offset_0_alias, 0, 64
	.other		__nv_reservedSMEM_offset_0_alias,@"STO_CUDA_RESERVED_SHARED STV_DEFAULT"
__nv_reservedSMEM_offset_0_alias:
	.zero		0
	.zero		64


//--------------------- .nv.constant0._Z31kernel_CbCr422_CbCr420_8u_P2C2RP6uchar1iS0_iS0_iii --------------------------
	.section	.nv.constant0._Z31kernel_CbCr422_CbCr420_8u_P2C2RP6uchar1iS0_iS0_iii,"a",@progbits
	.sectionflags	@""
	.align	4
.nv.constant0._Z31kernel_CbCr422_CbCr420_8u_P2C2RP6uchar1iS0_iS0_iii:
	.zero		948


//--------------------- .nv.constant0._Z24kernel_YCbCr422_8u_C2P3RP6uchar1iS0_iS0_iS0_iii --------------------------
	.section	.nv.constant0._Z24kernel_YCbCr422_8u_C2P3RP6uchar1iS0_iS0_iS0_iii,"a",@progbits
	.sectionflags	@""
	.align	4
.nv.constant0._Z24kernel_YCbCr422_8u_C2P3RP6uchar1iS0_iS0_iS0_iii:
	.zero		964


//--------------------- SYMBOLS --------------------------

	.type		.nv.reservedSmem.offset0,@object
	.size		.nv.reservedSmem.offset0,0x4
